//
// Generated by NVIDIA NVVM Compiler
//
// Compiler Build ID: CL-36424714
// Cuda compilation tools, release 13.0, V13.0.88
// Based on NVVM 20.0.0
//

.version 9.0
.target sm_100
.address_size 64

	// .globl	_Z21transposeMatrixKernelPfS_ii

.visible .entry _Z21transposeMatrixKernelPfS_ii(
	.param .u64 .ptr .align 1 _Z21transposeMatrixKernelPfS_ii_param_0,
	.param .u64 .ptr .align 1 _Z21transposeMatrixKernelPfS_ii_param_1,
	.param .u32 _Z21transposeMatrixKernelPfS_ii_param_2,
	.param .u32 _Z21transposeMatrixKernelPfS_ii_param_3
)
{
	.reg .pred 	%p<4>;
	.reg .b32 	%r<15>;
	.reg .b32 	%f<2>;
	.reg .b64 	%rd<9>;

	ld.param.u64 	%rd1, [_Z21transposeMatrixKernelPfS_ii_param_0];
	ld.param.u64 	%rd2, [_Z21transposeMatrixKernelPfS_ii_param_1];
	ld.param.u32 	%r3, [_Z21transposeMatrixKernelPfS_ii_param_2];
	ld.param.u32 	%r5, [_Z21transposeMatrixKernelPfS_ii_param_3];
	mov.u32 	%r6, %ctaid.x;
	mov.u32 	%r7, %ntid.x;
	mov.u32 	%r8, %tid.x;
	mad.lo.s32 	%r1, %r6, %r7, %r8;
	mov.u32 	%r9, %ctaid.y;
	mov.u32 	%r10, %ntid.y;
	mov.u32 	%r11, %tid.y;
	mad.lo.s32 	%r12, %r9, %r10, %r11;
	setp.ge.s32 	%p1, %r1, %r3;
	setp.ge.s32 	%p2, %r12, %r5;
	or.pred  	%p3, %p1, %p2;
	@%p3 bra 	$L__BB0_2;
	cvta.to.global.u64 	%rd3, %rd1;
	cvta.to.global.u64 	%rd4, %rd2;
	mad.lo.s32 	%r13, %r3, %r12, %r1;
	mad.lo.s32 	%r14, %r5, %r1, %r12;
	mul.wide.s32 	%rd5, %r13, 4;
	add.s64 	%rd6, %rd3, %rd5;
	ld.global.f32 	%f1, [%rd6];
	mul.wide.s32 	%rd7, %r14, 4;
	add.s64 	%rd8, %rd4, %rd7;
	st.global.f32 	[%rd8], %f1;
$L__BB0_2:
	ret;

}


// ===== COMPILED SASS (sm_100) =====

	.target	sm_100

	.elftype	@"ET_EXEC"


//--------------------- .note.nv.tkinfo           --------------------------
	.section	.note.nv.tkinfo,"",@"SHT_NOTE"
	.sectionflags	@"SHF_NOTE_NV_TKINFO"
	.tkinfo
        /*0018*/ 	.word	0x00000002
        /*0030*/ 	.string	""
        /*0030*/ 	.string	"ptxas"
        /*0030*/ 	.string	"Cuda compilation tools, release 13.0, V13.0.88"
        /*0030*/ 	.string	"Build cuda_13.0.r13.0/compiler.36424714_0"
        /*0030*/ 	.string	"-arch sm_100 -m 64 "



//--------------------- .note.nv.cuinfo           --------------------------
	.section	.note.nv.cuinfo,"",@"SHT_NOTE"
	.sectionflags	@"SHF_NOTE_NV_CUINFO"
        /*0018*/ 	.short	0x0002
        /*001a*/ 	.short	0x0064
        /*001c*/ 	.short	0x0082
	.zero		2


//--------------------- .nv.info                  --------------------------
	.section	.nv.info,"",@"SHT_CUDA_INFO"
	.align	4


	//----- nvinfo : EIATTR_REGCOUNT
	.align		4
        /*0000*/ 	.byte	0x04, 0x2f
        /*0002*/ 	.short	(.L_1 - .L_0)
	.align		4
.L_0:
        /*0004*/ 	.word	index@(_Z21transposeMatrixKernelPfS_ii)
        /*0008*/ 	.word	0x0000000a


	//----- nvinfo : EIATTR_FRAME_SIZE
	.align		4
.L_1:
        /*000c*/ 	.byte	0x04, 0x11
        /*000e*/ 	.short	(.L_3 - .L_2)
	.align		4
.L_2:
        /*0010*/ 	.word	index@(_Z21transposeMatrixKernelPfS_ii)
        /*0014*/ 	.word	0x00000000


	//----- nvinfo : EIATTR_MIN_STACK_SIZE
	.align		4
.L_3:
        /*0018*/ 	.byte	0x04, 0x12
        /*001a*/ 	.short	(.L_5 - .L_4)
	.align		4
.L_4:
        /*001c*/ 	.word	index@(_Z21transposeMatrixKernelPfS_ii)
        /*0020*/ 	.word	0x00000000
.L_5:


//--------------------- .nv.compat                --------------------------
	.section	.nv.compat,"",@"SHT_CUDA_COMPAT_INFO"
	.align	4
        /*0000*/ 	.byte	0x02, 0x09, 0x00, 0x00, 0x02, 0x02, 0x01, 0x00, 0x02, 0x05, 0x05, 0x00, 0x03, 0x07, 0x01, 0x01
        /*0010*/ 	.byte	0x02, 0x03, 0x00, 0x00, 0x02, 0x06, 0x01, 0x00, 0x04, 0x0b, 0x08, 0x00, 0x09, 0x00, 0x00, 0x00
        /*0020*/ 	.byte	0x00, 0x00, 0x00, 0x00


//--------------------- .nv.info._Z21transposeMatrixKernelPfS_ii --------------------------
	.section	.nv.info._Z21transposeMatrixKernelPfS_ii,"",@"SHT_CUDA_INFO"
	.sectionflags	@""
	.align	4


	//----- nvinfo : EIATTR_CUDA_API_VERSION
	.align		4
        /*0000*/ 	.byte	0x04, 0x37
        /*0002*/ 	.short	(.L_7 - .L_6)
.L_6:
        /*0004*/ 	.word	0x00000082


	//----- nvinfo : EIATTR_KPARAM_INFO
	.align		4
.L_7:
        /*0008*/ 	.byte	0x04, 0x17
        /*000a*/ 	.short	(.L_9 - .L_8)
.L_8:
        /*000c*/ 	.word	0x00000000
        /*0010*/ 	.short	0x0003
        /*0012*/ 	.short	0x0014
        /*0014*/ 	.byte	0x00, 0xf0, 0x11, 0x00


	//----- nvinfo : EIATTR_KPARAM_INFO
	.align		4
.L_9:
        /*0018*/ 	.byte	0x04, 0x17
        /*001a*/ 	.short	(.L_11 - .L_10)
.L_10:
        /*001c*/ 	.word	0x00000000
        /*0020*/ 	.short	0x0002
        /*0022*/ 	.short	0x0010
        /*0024*/ 	.byte	0x00, 0xf0, 0x11, 0x00


	//----- nvinfo : EIATTR_KPARAM_INFO
	.align		4
.L_11:
        /*0028*/ 	.byte	0x04, 0x17
        /*002a*/ 	.short	(.L_13 - .L_12)
.L_12:
        /*002c*/ 	.word	0x00000000
        /*0030*/ 	.short	0x0001
        /*0032*/ 	.short	0x0008
        /*0034*/ 	.byte	0x00, 0xf5, 0x21, 0x00


	//----- nvinfo : EIATTR_KPARAM_INFO
	.align		4
.L_13:
        /*0038*/ 	.byte	0x04, 0x17
        /*003a*/ 	.short	(.L_15 - .L_14)
.L_14:
        /*003c*/ 	.word	0x00000000
        /*0040*/ 	.short	0x0000
        /*0042*/ 	.short	0x0000
        /*0044*/ 	.byte	0x00, 0xf5, 0x21, 0x00


	//----- nvinfo : EIATTR_SPARSE_MMA_MASK
	.align		4
.L_15:
        /*0048*/ 	.byte	0x03, 0x50
        /*004a*/ 	.short	0x0000


	//----- nvinfo : EIATTR_MAXREG_COUNT
	.align		4
        /*004c*/ 	.byte	0x03, 0x1b
        /*004e*/ 	.short	0x00ff


	//----- nvinfo : EIATTR_MERCURY_ISA_VERSION
	.align		4
        /*0050*/ 	.byte	0x03, 0x5f
        /*0052*/ 	.short	0x0101


	//----- nvinfo : EIATTR_VRC_CTA_INIT_COUNT
	.align		4
        /*0054*/ 	.byte	0x02, 0x4a
	.zero		1
	.zero		1


	//----- nvinfo : EIATTR_EXIT_INSTR_OFFSETS
	.align		4
        /*0058*/ 	.byte	0x04, 0x1c
        /*005a*/ 	.short	(.L_17 - .L_16)


	//   ....[0]....
.L_16:
        /*005c*/ 	.word	0x000000c0


	//   ....[1]....
        /*0060*/ 	.word	0x00000160


	//----- nvinfo : EIATTR_CBANK_PARAM_SIZE
	.align		4
.L_17:
        /*0064*/ 	.byte	0x03, 0x19
        /*0066*/ 	.short	0x0018


	//----- nvinfo : EIATTR_PARAM_CBANK
	.align		4
        /*0068*/ 	.byte	0x04, 0x0a
        /*006a*/ 	.short	(.L_19 - .L_18)
	.align		4
.L_18:
        /*006c*/ 	.word	index@(.nv.constant0._Z21transposeMatrixKernelPfS_ii)
        /*0070*/ 	.short	0x0380
        /*0072*/ 	.short	0x0018


	//----- nvinfo : EIATTR_SW_WAR
	.align		4
.L_19:
        /*0074*/ 	.byte	0x04, 0x36
        /*0076*/ 	.short	(.L_21 - .L_20)
.L_20:
        /*0078*/ 	.word	0x00000008
.L_21:


//--------------------- .nv.callgraph             --------------------------
	.section	.nv.callgraph,"",@"SHT_CUDA_CALLGRAPH"
	.align	4
	.sectionentsize	8
	.align		4
        /*0000*/ 	.word	0x00000000
	.align		4
        /*0004*/ 	.word	0xffffffff
	.align		4
        /*0008*/ 	.word	0x00000000
	.align		4
        /*000c*/ 	.word	0xfffffffe
	.align		4
        /*0010*/ 	.word	0x00000000
	.align		4
        /*0014*/ 	.word	0xfffffffd
	.align		4
        /*0018*/ 	.word	0x00000000
	.align		4
        /*001c*/ 	.word	0xfffffffc


//--------------------- .text._Z21transposeMatrixKernelPfS_ii --------------------------
	.section	.text._Z21transposeMatrixKernelPfS_ii,"ax",@progbits
	.align	128
        .global         _Z21transposeMatrixKernelPfS_ii
        .type           _Z21transposeMatrixKernelPfS_ii,@function
        .size           _Z21transposeMatrixKernelPfS_ii,(.L_x_1 - _Z21transposeMatrixKernelPfS_ii)
        .other          _Z21transposeMatrixKernelPfS_ii,@"STO_CUDA_ENTRY STV_DEFAULT"
_Z21transposeMatrixKernelPfS_ii:
.text._Z21transposeMatrixKernelPfS_ii:
[----:B------:R-:W-:Y:S01]  /*0000*/  LDC R1, c[0x0][0x37c] ;  /* 0x0000df00ff017b82 */ /* 0x000fe20000000800 */
[----:B------:R-:W0:Y:S07]  /*0010*/  S2R R2, SR_TID.Y ;  /* 0x0000000000027919 */ /* 0x000e2e0000002200 */
[----:B------:R-:W1:Y:S01]  /*0020*/  LDC R0, c[0x0][0x360] ;  /* 0x0000d800ff007b82 */ /* 0x000e620000000800 */
[----:B------:R-:W2:Y:S01]  /*0030*/  LDCU.64 UR6, c[0x0][0x390] ;  /* 0x00007200ff0677ac */ /* 0x000ea20008000a00 */
[----:B------:R-:W1:Y:S06]  /*0040*/  S2R R3, SR_TID.X ;  /* 0x0000000000037919 */ /* 0x000e6c0000002100 */
[----:B------:R-:W0:Y:S08]  /*0050*/  S2UR UR5, SR_CTAID.Y ;  /* 0x00000000000579c3 */ /* 0x000e300000002600 */
[----:B------:R-:W0:Y:S08]  /*0060*/  LDC R7, c[0x0][0x364] ;  /* 0x0000d900ff077b82 */ /* 0x000e300000000800 */
[----:B------:R-:W1:Y:S01]  /*0070*/  S2UR UR4, SR_CTAID.X ;  /* 0x00000000000479c3 */ /* 0x000e620000002500 */
[----:B0-----:R-:W-:-:S05]  /*0080*/  IMAD R7, R7, UR5, R2 ;  /* 0x0000000507077c24 */ /* 0x001fca000f8e0202 */
[----:B--2---:R-:W-:Y:S01]  /*0090*/  ISETP.GE.AND P0, PT, R7, UR7, PT ;  /* 0x0000000707007c0c */ /* 0x004fe2000bf06270 */
[----:B-1----:R-:W-:-:S05]  /*00a0*/  IMAD R0, R0, UR4, R3 ;  /* 0x0000000400007c24 */ /* 0x002fca000f8e0203 */
[----:B------:R-:W-:-:S13]  /*00b0*/  ISETP.GE.OR P0, PT, R0, UR6, P0 ;  /* 0x0000000600007c0c */ /* 0x000fda0008706670 */
[----:B------:R-:W-:Y:S05]  /*00c0*/  @P0 EXIT ;  /* 0x000000000000094d */ /* 0x000fea0003800000 */
[----:B------:R-:W0:Y:S01]  /*00d0*/  LDC.64 R2, c[0x0][0x380] ;  /* 0x0000e000ff027b82 */ /* 0x000e220000000a00 */
[----:B------:R-:W1:Y:S01]  /*00e0*/  LDCU.64 UR4, c[0x0][0x358] ;  /* 0x00006b00ff0477ac */ /* 0x000e620008000a00 */
[----:B------:R-:W-:-:S04]  /*00f0*/  IMAD R5, R7, UR6, R0 ;  /* 0x0000000607057c24 */ /* 0x000fc8000f8e0200 */
[----:B0-----:R-:W-:Y:S02]  /*0100*/  IMAD.WIDE R2, R5, 0x4, R2 ;  /* 0x0000000405027825 */ /* 0x001fe400078e0202 */
[----:B------:R-:W0:Y:S04]  /*0110*/  LDC.64 R4, c[0x0][0x388] ;  /* 0x0000e200ff047b82 */ /* 0x000e280000000a00 */
[----:B-1----:R-:W2:Y:S01]  /*0120*/  LDG.E R3, desc[UR4][R2.64] ;  /* 0x0000000402037981 */ /* 0x002ea2000c1e1900 */
[----:B------:R-:W-:-:S04]  /*0130*/  IMAD R7, R0, UR7, R7 ;  /* 0x0000000700077c24 */ /* 0x000fc8000f8e0207 */
[----:B0-----:R-:W-:-:S05]  /*0140*/  IMAD.WIDE R4, R7, 0x4, R4 ;  /* 0x0000000407047825 */ /* 0x001fca00078e0204 */
[----:B--2---:R-:W-:Y:S01]  /*0150*/  STG.E desc[UR4][R4.64], R3 ;  /* 0x0000000304007986 */ /* 0x004fe2000c101904 */
[----:B------:R-:W-:Y:S05]  /*0160*/  EXIT ;  /* 0x000000000000794d */ /* 0x000fea0003800000 */
.L_x_0:
[----:B------:R-:W-:-:S00]  /*0170*/  BRA `(.L_x_0) ;  /* 0xfffffffc00fc7947 */ /* 0x000fc0000383ffff */
[----:B------:R-:W-:-:S00]  /*0180*/  NOP ;  /* 0x0000000000007918 */ /* 0x000fc00000000000 */
[----:B------:R-:W-:-:S00]  /*0190*/  NOP ;  /* 0x0000000000007918 */ /* 0x000fc00000000000 */
[----:B------:R-:W-:-:S00]  /*01a0*/  NOP ;  /* 0x0000000000007918 */ /* 0x000fc00000000000 */
[----:B------:R-:W-:-:S00]  /*01b0*/  NOP ;  /* 0x0000000000007918 */ /* 0x000fc00000000000 */
[----:B------:R-:W-:-:S00]  /*01c0*/  NOP ;  /* 0x0000000000007918 */ /* 0x000fc00000000000 */
[----:B------:R-:W-:-:S00]  /*01d0*/  NOP ;  /* 0x0000000000007918 */ /* 0x000fc00000000000 */
[----:B------:R-:W-:-:S00]  /*01e0*/  NOP ;  /* 0x0000000000007918 */ /* 0x000fc00000000000 */
[----:B------:R-:W-:-:S00]  /*01f0*/  NOP ;  /* 0x0000000000007918 */ /* 0x000fc00000000000 */
.L_x_1:


//--------------------- .nv.shared.reserved.0     --------------------------
	.section	.nv.shared.reserved.0,"aw",@nobits
	.weak		__nv_reservedSMEM_offset_0_alias
	.size		__nv_reservedSMEM_offset_0_alias, 0, 64
	.other		__nv_reservedSMEM_offset_0_alias,@"STO_CUDA_RESERVED_SHARED STV_DEFAULT"
__nv_reservedSMEM_offset_0_alias:
	.zero		0
	.zero		64


//--------------------- .nv.constant0._Z21transposeMatrixKernelPfS_ii --------------------------
	.section	.nv.constant0._Z21transposeMatrixKernelPfS_ii,"a",@progbits
	.sectionflags	@""
	.align	4
.nv.constant0._Z21transposeMatrixKernelPfS_ii:
	.zero		920


//--------------------- SYMBOLS --------------------------

	.type		.nv.reservedSmem.offset0,@object
	.size		.nv.reservedSmem.offset0,0x4
